//
// Generated by NVIDIA NVVM Compiler
//
// Compiler Build ID: CL-36424714
// Cuda compilation tools, release 13.0, V13.0.88
// Based on NVVM 20.0.0
//

.version 9.0
.target sm_100
.address_size 64

	// .globl	_Z8synctestv
.extern .func __assertfail
(
	.param .b64 __assertfail_param_0,
	.param .b64 __assertfail_param_1,
	.param .b32 __assertfail_param_2,
	.param .b64 __assertfail_param_3,
	.param .b64 __assertfail_param_4
)
;
.global .align 1 .b8 __unnamed_1[16] = {118, 111, 105, 100, 32, 115, 121, 110, 99, 116, 101, 115, 116, 40, 41};
.global .align 1 .b8 $str[21] = {120, 32, 61, 61, 32, 78, 47, 50, 32, 43, 32, 33, 33, 40, 78, 32, 37, 32, 50, 41};
.global .align 1 .b8 $str$1[27] = {47, 116, 109, 112, 47, 115, 97, 115, 115, 95, 99, 117, 95, 102, 54, 113, 49, 48, 104, 98, 55, 47, 107, 46, 99, 117};
.global .align 1 .b8 $str$2[21] = {120, 32, 61, 61, 32, 78, 47, 51, 32, 43, 32, 33, 33, 40, 78, 32, 37, 32, 51, 41};
.global .align 1 .b8 $str$3[2] = {120};
.global .align 1 .b8 $str$4[3] = {33, 120};

.visible .entry _Z8synctestv()
{
	.reg .pred 	%p<11>;
	.reg .b16 	%rs<3>;
	.reg .b32 	%r<18>;
	.reg .b64 	%rd<49>;

	mov.u32 	%r1, %tid.x;
	not.b32 	%r3, %r1;
	and.b32  	%r4, %r3, 1;
	{ 
	.reg .pred 	%p1; 
	setp.ne.u32 	%p1, %r4, 0; 
	bar.red.popc.u32 	%r5, 0, %p1; 
	}
	setp.eq.s32 	%p1, %r5, 5;
	@%p1 bra 	$L__BB0_2;
	mov.u64 	%rd1, $str;
	cvta.global.u64 	%rd2, %rd1;
	mov.u64 	%rd3, $str$1;
	cvta.global.u64 	%rd4, %rd3;
	mov.u64 	%rd5, __unnamed_1;
	cvta.global.u64 	%rd6, %rd5;
	{ // callseq 0, 0
	.param .b64 param0;
	st.param.b64 	[param0], %rd2;
	.param .b64 param1;
	st.param.b64 	[param1], %rd4;
	.param .b32 param2;
	st.param.b32 	[param2], 14;
	.param .b64 param3;
	st.param.b64 	[param3], %rd6;
	.param .b64 param4;
	st.param.b64 	[param4], 1;
	call.uni 
	__assertfail, 
	(
	param0, 
	param1, 
	param2, 
	param3, 
	param4
	);
	} // callseq 0
$L__BB0_2:
	cvt.u16.u32 	%rs1, %r1;
	mul.lo.s16 	%rs2, %rs1, -21845;
	setp.lt.u16 	%p2, %rs2, 21846;
	selp.u32 	%r6, 1, 0, %p2;
	{ 
	.reg .pred 	%p1; 
	setp.ne.u32 	%p1, %r6, 0; 
	bar.red.popc.u32 	%r7, 0, %p1; 
	}
	setp.eq.s32 	%p3, %r7, 4;
	@%p3 bra 	$L__BB0_4;
	mov.u64 	%rd7, $str$2;
	cvta.global.u64 	%rd8, %rd7;
	mov.u64 	%rd9, $str$1;
	cvta.global.u64 	%rd10, %rd9;
	mov.u64 	%rd11, __unnamed_1;
	cvta.global.u64 	%rd12, %rd11;
	{ // callseq 1, 0
	.param .b64 param0;
	st.param.b64 	[param0], %rd8;
	.param .b64 param1;
	st.param.b64 	[param1], %rd10;
	.param .b32 param2;
	st.param.b32 	[param2], 18;
	.param .b64 param3;
	st.param.b64 	[param3], %rd12;
	.param .b64 param4;
	st.param.b64 	[param4], 1;
	call.uni 
	__assertfail, 
	(
	param0, 
	param1, 
	param2, 
	param3, 
	param4
	);
	} // callseq 1
$L__BB0_4:
	mov.b32 	%r8, 1;
	{ 
	.reg .pred 	%p1; 
	.reg .pred 	%p2; 
	setp.ne.u32 	%p1, %r8, 0; 
	bar.red.and.pred 	%p2, 0, %p1; 
	selp.u32 	%r9, 1, 0, %p2; 
	}
	setp.ne.s32 	%p4, %r9, 0;
	@%p4 bra 	$L__BB0_6;
	mov.u64 	%rd13, $str$3;
	cvta.global.u64 	%rd14, %rd13;
	mov.u64 	%rd15, $str$1;
	cvta.global.u64 	%rd16, %rd15;
	mov.u64 	%rd17, __unnamed_1;
	cvta.global.u64 	%rd18, %rd17;
	{ // callseq 2, 0
	.param .b64 param0;
	st.param.b64 	[param0], %rd14;
	.param .b64 param1;
	st.param.b64 	[param1], %rd16;
	.param .b32 param2;
	st.param.b32 	[param2], 22;
	.param .b64 param3;
	st.param.b64 	[param3], %rd18;
	.param .b64 param4;
	st.param.b64 	[param4], 1;
	call.uni 
	__assertfail, 
	(
	param0, 
	param1, 
	param2, 
	param3, 
	param4
	);
	} // callseq 2
$L__BB0_6:
	setp.ne.s32 	%p5, %r1, 0;
	selp.u32 	%r2, 1, 0, %p5;
	{ 
	.reg .pred 	%p1; 
	.reg .pred 	%p2; 
	setp.ne.u32 	%p1, %r2, 0; 
	bar.red.and.pred 	%p2, 0, %p1; 
	selp.u32 	%r10, 1, 0, %p2; 
	}
	setp.eq.s32 	%p6, %r10, 0;
	@%p6 bra 	$L__BB0_8;
	mov.u64 	%rd19, $str$4;
	cvta.global.u64 	%rd20, %rd19;
	mov.u64 	%rd21, $str$1;
	cvta.global.u64 	%rd22, %rd21;
	mov.u64 	%rd23, __unnamed_1;
	cvta.global.u64 	%rd24, %rd23;
	{ // callseq 3, 0
	.param .b64 param0;
	st.param.b64 	[param0], %rd20;
	.param .b64 param1;
	st.param.b64 	[param1], %rd22;
	.param .b32 param2;
	st.param.b32 	[param2], 26;
	.param .b64 param3;
	st.param.b64 	[param3], %rd24;
	.param .b64 param4;
	st.param.b64 	[param4], 1;
	call.uni 
	__assertfail, 
	(
	param0, 
	param1, 
	param2, 
	param3, 
	param4
	);
	} // callseq 3
$L__BB0_8:
	mov.b32 	%r11, 0;
	{ 
	.reg .pred 	%p1; 
	.reg .pred 	%p2; 
	setp.ne.u32 	%p1, %r11, 0; 
	bar.red.and.pred 	%p2, 0, %p1; 
	selp.u32 	%r12, 1, 0, %p2; 
	}
	setp.eq.s32 	%p7, %r12, 0;
	@%p7 bra 	$L__BB0_10;
	mov.u64 	%rd25, $str$4;
	cvta.global.u64 	%rd26, %rd25;
	mov.u64 	%rd27, $str$1;
	cvta.global.u64 	%rd28, %rd27;
	mov.u64 	%rd29, __unnamed_1;
	cvta.global.u64 	%rd30, %rd29;
	{ // callseq 4, 0
	.param .b64 param0;
	st.param.b64 	[param0], %rd26;
	.param .b64 param1;
	st.param.b64 	[param1], %rd28;
	.param .b32 param2;
	st.param.b32 	[param2], 30;
	.param .b64 param3;
	st.param.b64 	[param3], %rd30;
	.param .b64 param4;
	st.param.b64 	[param4], 1;
	call.uni 
	__assertfail, 
	(
	param0, 
	param1, 
	param2, 
	param3, 
	param4
	);
	} // callseq 4
$L__BB0_10:
	mov.b32 	%r13, 1;
	{ 
	.reg .pred 	%p1; 
	.reg .pred 	%p2; 
	setp.ne.u32 	%p1, %r13, 0; 
	bar.red.or.pred 	%p2, 0, %p1; 
	selp.u32 	%r14, 1, 0, %p2; 
	}
	setp.ne.s32 	%p8, %r14, 0;
	@%p8 bra 	$L__BB0_12;
	mov.u64 	%rd31, $str$3;
	cvta.global.u64 	%rd32, %rd31;
	mov.u64 	%rd33, $str$1;
	cvta.global.u64 	%rd34, %rd33;
	mov.u64 	%rd35, __unnamed_1;
	cvta.global.u64 	%rd36, %rd35;
	{ // callseq 5, 0
	.param .b64 param0;
	st.param.b64 	[param0], %rd32;
	.param .b64 param1;
	st.param.b64 	[param1], %rd34;
	.param .b32 param2;
	st.param.b32 	[param2], 34;
	.param .b64 param3;
	st.param.b64 	[param3], %rd36;
	.param .b64 param4;
	st.param.b64 	[param4], 1;
	call.uni 
	__assertfail, 
	(
	param0, 
	param1, 
	param2, 
	param3, 
	param4
	);
	} // callseq 5
$L__BB0_12:
	{ 
	.reg .pred 	%p1; 
	.reg .pred 	%p2; 
	setp.ne.u32 	%p1, %r2, 0; 
	bar.red.or.pred 	%p2, 0, %p1; 
	selp.u32 	%r15, 1, 0, %p2; 
	}
	setp.ne.s32 	%p9, %r15, 0;
	@%p9 bra 	$L__BB0_14;
	mov.u64 	%rd37, $str$3;
	cvta.global.u64 	%rd38, %rd37;
	mov.u64 	%rd39, $str$1;
	cvta.global.u64 	%rd40, %rd39;
	mov.u64 	%rd41, __unnamed_1;
	cvta.global.u64 	%rd42, %rd41;
	{ // callseq 6, 0
	.param .b64 param0;
	st.param.b64 	[param0], %rd38;
	.param .b64 param1;
	st.param.b64 	[param1], %rd40;
	.param .b32 param2;
	st.param.b32 	[param2], 38;
	.param .b64 param3;
	st.param.b64 	[param3], %rd42;
	.param .b64 param4;
	st.param.b64 	[param4], 1;
	call.uni 
	__assertfail, 
	(
	param0, 
	param1, 
	param2, 
	param3, 
	param4
	);
	} // callseq 6
$L__BB0_14:
	mov.b32 	%r16, 0;
	{ 
	.reg .pred 	%p1; 
	.reg .pred 	%p2; 
	setp.ne.u32 	%p1, %r16, 0; 
	bar.red.or.pred 	%p2, 0, %p1; 
	selp.u32 	%r17, 1, 0, %p2; 
	}
	setp.eq.s32 	%p10, %r17, 0;
	@%p10 bra 	$L__BB0_16;
	mov.u64 	%rd43, $str$4;
	cvta.global.u64 	%rd44, %rd43;
	mov.u64 	%rd45, $str$1;
	cvta.global.u64 	%rd46, %rd45;
	mov.u64 	%rd47, __unnamed_1;
	cvta.global.u64 	%rd48, %rd47;
	{ // callseq 7, 0
	.param .b64 param0;
	st.param.b64 	[param0], %rd44;
	.param .b64 param1;
	st.param.b64 	[param1], %rd46;
	.param .b32 param2;
	st.param.b32 	[param2], 42;
	.param .b64 param3;
	st.param.b64 	[param3], %rd48;
	.param .b64 param4;
	st.param.b64 	[param4], 1;
	call.uni 
	__assertfail, 
	(
	param0, 
	param1, 
	param2, 
	param3, 
	param4
	);
	} // callseq 7
$L__BB0_16:
	ret;

}


// ===== COMPILED SASS (sm_100) =====

	.target	sm_100

	.elftype	@"ET_EXEC"


//--------------------- .note.nv.tkinfo           --------------------------
	.section	.note.nv.tkinfo,"",@"SHT_NOTE"
	.sectionflags	@"SHF_NOTE_NV_TKINFO"
	.tkinfo
        /*0018*/ 	.word	0x00000002
        /*0030*/ 	.string	""
        /*0030*/ 	.string	"ptxas"
        /*0030*/ 	.string	"Cuda compilation tools, release 13.0, V13.0.88"
        /*0030*/ 	.string	"Build cuda_13.0.r13.0/compiler.36424714_0"
        /*0030*/ 	.string	"-arch sm_100 -m 64 "



//--------------------- .note.nv.cuinfo           --------------------------
	.section	.note.nv.cuinfo,"",@"SHT_NOTE"
	.sectionflags	@"SHF_NOTE_NV_CUINFO"
        /*0018*/ 	.short	0x0002
        /*001a*/ 	.short	0x0064
        /*001c*/ 	.short	0x0082
	.zero		2


//--------------------- .nv.info                  --------------------------
	.section	.nv.info,"",@"SHT_CUDA_INFO"
	.align	4


	//----- nvinfo : EIATTR_REGCOUNT
	.align		4
        /*0000*/ 	.byte	0x04, 0x2f
        /*0002*/ 	.short	(.L_7 - .L_6)
	.align		4
.L_6:
        /*0004*/ 	.word	index@(_Z8synctestv)
        /*0008*/ 	.word	0x00000018


	//----- nvinfo : EIATTR_FRAME_SIZE
	.align		4
.L_7:
        /*000c*/ 	.byte	0x04, 0x11
        /*000e*/ 	.short	(.L_9 - .L_8)
	.align		4
.L_8:
        /*0010*/ 	.word	index@(_Z8synctestv)
        /*0014*/ 	.word	0x00000000


	//----- nvinfo : EIATTR_MIN_STACK_SIZE
	.align		4
.L_9:
        /*0018*/ 	.byte	0x04, 0x12
        /*001a*/ 	.short	(.L_11 - .L_10)
	.align		4
.L_10:
        /*001c*/ 	.word	index@(_Z8synctestv)
        /*0020*/ 	.word	0x00000000
.L_11:


//--------------------- .nv.compat                --------------------------
	.section	.nv.compat,"",@"SHT_CUDA_COMPAT_INFO"
	.align	4
        /*0000*/ 	.byte	0x02, 0x09, 0x00, 0x00, 0x02, 0x02, 0x01, 0x00, 0x02, 0x05, 0x05, 0x00, 0x03, 0x07, 0x01, 0x01
        /*0010*/ 	.byte	0x02, 0x03, 0x00, 0x00, 0x02, 0x06, 0x01, 0x00, 0x04, 0x0b, 0x08, 0x00, 0x09, 0x00, 0x00, 0x00
        /*0020*/ 	.byte	0x00, 0x00, 0x00, 0x00


//--------------------- .nv.info._Z8synctestv     --------------------------
	.section	.nv.info._Z8synctestv,"",@"SHT_CUDA_INFO"
	.sectionflags	@""
	.align	4


	//----- nvinfo : EIATTR_CUDA_API_VERSION
	.align		4
        /*0000*/ 	.byte	0x04, 0x37
        /*0002*/ 	.short	(.L_13 - .L_12)
.L_12:
        /*0004*/ 	.word	0x00000082


	//----- nvinfo : EIATTR_SPARSE_MMA_MASK
	.align		4
.L_13:
        /*0008*/ 	.byte	0x03, 0x50
        /*000a*/ 	.short	0x0000


	//----- nvinfo : EIATTR_MAXREG_COUNT
	.align		4
        /*000c*/ 	.byte	0x03, 0x1b
        /*000e*/ 	.short	0x00ff


	//----- nvinfo : EIATTR_NUM_BARRIERS
	.align		4
        /*0010*/ 	.byte	0x02, 0x4c
        /*0012*/ 	.byte	0x01
	.zero		1


	//----- nvinfo : EIATTR_EXTERNS
	.align		4
        /*0014*/ 	.byte	0x04, 0x0f
        /*0016*/ 	.short	(.L_15 - .L_14)


	//   ....[0]....
	.align		4
.L_14:
        /*0018*/ 	.word	index@(__assertfail)


	//----- nvinfo : EIATTR_MERCURY_ISA_VERSION
	.align		4
.L_15:
        /*001c*/ 	.byte	0x03, 0x5f
        /*001e*/ 	.short	0x0101


	//----- nvinfo : EIATTR_VRC_CTA_INIT_COUNT
	.align		4
        /*0020*/ 	.byte	0x02, 0x4a
	.zero		1
	.zero		1


	//----- nvinfo : EIATTR_SYSCALL_OFFSETS
	.align		4
        /*0024*/ 	.byte	0x04, 0x46
        /*0026*/ 	.short	(.L_17 - .L_16)


	//   ....[0]....
.L_16:
        /*0028*/ 	.word	0x00000160


	//   ....[1]....
        /*002c*/ 	.word	0x000002f0


	//   ....[2]....
        /*0030*/ 	.word	0x00000430


	//   ....[3]....
        /*0034*/ 	.word	0x00000590


	//   ....[4]....
        /*0038*/ 	.word	0x000006d0


	//   ....[5]....
        /*003c*/ 	.word	0x00000810


	//   ....[6]....
        /*0040*/ 	.word	0x00000960


	//   ....[7]....
        /*0044*/ 	.word	0x00000aa0


	//----- nvinfo : EIATTR_EXIT_INSTR_OFFSETS
	.align		4
.L_17:
        /*0048*/ 	.byte	0x04, 0x1c
        /*004a*/ 	.short	(.L_19 - .L_18)


	//   ....[0]....
.L_18:
        /*004c*/ 	.word	0x000009a0


	//   ....[1]....
        /*0050*/ 	.word	0x00000ab0


	//----- nvinfo : EIATTR_CRS_STACK_SIZE
	.align		4
.L_19:
        /*0054*/ 	.byte	0x04, 0x1e
        /*0056*/ 	.short	(.L_21 - .L_20)
.L_20:
        /*0058*/ 	.word	0x00000000


	//----- nvinfo : EIATTR_SW_WAR
	.align		4
.L_21:
        /*005c*/ 	.byte	0x04, 0x36
        /*005e*/ 	.short	(.L_23 - .L_22)
.L_22:
        /*0060*/ 	.word	0x00000008
.L_23:


//--------------------- .nv.callgraph             --------------------------
	.section	.nv.callgraph,"",@"SHT_CUDA_CALLGRAPH"
	.align	4
	.sectionentsize	8
	.align		4
        /*0000*/ 	.word	0x00000000
	.align		4
        /*0004*/ 	.word	0xffffffff
	.align		4
        /*0008*/ 	.word	index@(_Z8synctestv)
	.align		4
        /*000c*/ 	.word	index@(__assertfail)
	.align		4
        /*0010*/ 	.word	0x00000000
	.align		4
        /*0014*/ 	.word	0xfffffffe
	.align		4
        /*0018*/ 	.word	0x00000000
	.align		4
        /*001c*/ 	.word	0xfffffffd
	.align		4
        /*0020*/ 	.word	0x00000000
	.align		4
        /*0024*/ 	.word	0xfffffffc


//--------------------- .nv.constant4             --------------------------
	.section	.nv.constant4,"a",@progbits
	.align	8
	.align		8
.nv.constant4:
        /*0000*/ 	.dword	__assertfail
	.align		8
        /*0008*/ 	.dword	__unnamed_1
	.align		8
        /*0010*/ 	.dword	$str
	.align		8
        /*0018*/ 	.dword	$str$1
	.align		8
        /*0020*/ 	.dword	$str$2
	.align		8
        /*0028*/ 	.dword	$str$3
	.align		8
        /*0030*/ 	.dword	$str$4


//--------------------- .text._Z8synctestv        --------------------------
	.section	.text._Z8synctestv,"ax",@progbits
	.align	128
        .global         _Z8synctestv
        .type           _Z8synctestv,@function
        .size           _Z8synctestv,(.L_x_9 - _Z8synctestv)
        .other          _Z8synctestv,@"STO_CUDA_ENTRY STV_DEFAULT"
_Z8synctestv:
.text._Z8synctestv:
[----:B------:R-:W0:Y:S01]  /*0000*/  LDC R1, c[0x0][0x37c] ;  /* 0x0000df00ff017b82 */ /* 0x000e220000000800 */
[----:B------:R-:W1:Y:S02]  /*0010*/  S2R R16, SR_TID.X ;  /* 0x0000000000107919 */ /* 0x000e640000002100 */
[----:B-1----:R-:W-:-:S13]  /*0020*/  LOP3.LUT P0, RZ, R16, 0x1, RZ, 0xc, !PT ;  /* 0x0000000110ff7812 */ /* 0x002fda0007800cff */
[----:B------:R-:W-:Y:S06]  /*0030*/  BAR.RED.POPC.DEFER_BLOCKING 0x0, P0 ;  /* 0x0000000000007b1d */ /* 0x000fec0000014000 */
[----:B------:R-:W1:Y:S02]  /*0040*/  B2R.RESULT R0 ;  /* 0x000000000000731c */ /* 0x000e6400000e4000 */
[----:B-1----:R-:W-:-:S13]  /*0050*/  ISETP.NE.AND P0, PT, R0, 0x5, PT ;  /* 0x000000050000780c */ /* 0x002fda0003f05270 */
[----:B0-----:R-:W-:Y:S05]  /*0060*/  @!P0 BRA `(.L_x_0) ;  /* 0x0000000000408947 */ /* 0x001fea0003800000 */
[----:B------:R-:W-:Y:S01]  /*0070*/  MOV R0, 0x0 ;  /* 0x0000000000007802 */ /* 0x000fe20000000f00 */
[----:B------:R-:W0:Y:S01]  /*0080*/  LDCU.64 UR4, c[0x4][0x10] ;  /* 0x01000200ff0477ac */ /* 0x000e220008000a00 */
[----:B------:R-:W-:Y:S02]  /*0090*/  HFMA2 R13, -RZ, RZ, 0, 0 ;  /* 0x00000000ff0d7431 */ /* 0x000fe400000001ff */
[----:B------:R-:W-:Y:S01]  /*00a0*/  IMAD.MOV.U32 R8, RZ, RZ, 0xe ;  /* 0x0000000eff087424 */ /* 0x000fe200078e00ff */
[----:B------:R1:W2:Y:S01]  /*00b0*/  LDC.64 R2, c[0x4][R0] ;  /* 0x0100000000027b82 */ /* 0x0002a20000000a00 */
[----:B------:R-:W3:Y:S01]  /*00c0*/  LDCU.64 UR6, c[0x4][0x18] ;  /* 0x01000300ff0677ac */ /* 0x000ee20008000a00 */
[----:B------:R-:W-:Y:S01]  /*00d0*/  IMAD.MOV.U32 R12, RZ, RZ, 0x1 ;  /* 0x00000001ff0c7424 */ /* 0x000fe200078e00ff */
[----:B------:R-:W4:Y:S01]  /*00e0*/  LDCU.64 UR8, c[0x4][0x8] ;  /* 0x01000100ff0877ac */ /* 0x000f220008000a00 */
[----:B0-----:R-:W-:Y:S02]  /*00f0*/  IMAD.U32 R4, RZ, RZ, UR4 ;  /* 0x00000004ff047e24 */ /* 0x001fe4000f8e00ff */
[----:B------:R-:W-:Y:S01]  /*0100*/  IMAD.U32 R5, RZ, RZ, UR5 ;  /* 0x00000005ff057e24 */ /* 0x000fe2000f8e00ff */
[----:B---3--:R-:W-:Y:S01]  /*0110*/  MOV R6, UR6 ;  /* 0x0000000600067c02 */ /* 0x008fe20008000f00 */
[----:B------:R-:W-:-:S02]  /*0120*/  IMAD.U32 R7, RZ, RZ, UR7 ;  /* 0x00000007ff077e24 */ /* 0x000fc4000f8e00ff */
[----:B----4-:R-:W-:Y:S01]  /*0130*/  IMAD.U32 R10, RZ, RZ, UR8 ;  /* 0x00000008ff0a7e24 */ /* 0x010fe2000f8e00ff */
[----:B-1----:R-:W-:-:S07]  /*0140*/  MOV R11, UR9 ;  /* 0x00000009000b7c02 */ /* 0x002fce0008000f00 */
[----:B------:R-:W-:-:S07]  /*0150*/  LEPC R20, `(.L_x_0) ;  /* 0x000000001014794e */ /* 0x000fce0000000000 */
[----:B--2---:R-:W-:Y:S05]  /*0160*/  CALL.ABS.NOINC R2 ;  /* 0x0000000002007343 */ /* 0x004fea0003c00000 */
.L_x_0:
[----:B------:R-:W-:Y:S01]  /*0170*/  PRMT R0, R16, 0x9910, RZ ;  /* 0x0000991010007816 */ /* 0x000fe200000000ff */
[----:B------:R-:W-:Y:S05]  /*0180*/  WARPSYNC.ALL ;  /* 0x0000000000007948 */ /* 0x000fea0003800000 */
[----:B------:R-:W-:-:S05]  /*0190*/  IMAD R0, R0, -0x5555, RZ ;  /* 0xffffaaab00007824 */ /* 0x000fca00078e02ff */
[----:B------:R-:W-:-:S04]  /*01a0*/  LOP3.LUT R0, R0, 0xffff, RZ, 0xc0, !PT ;  /* 0x0000ffff00007812 */ /* 0x000fc800078ec0ff */
[----:B------:R-:W-:-:S13]  /*01b0*/  ISETP.GE.U32.AND P0, PT, R0, 0x5556, PT ;  /* 0x000055560000780c */ /* 0x000fda0003f06070 */
[----:B------:R-:W-:Y:S06]  /*01c0*/  BAR.RED.POPC.DEFER_BLOCKING 0x0, !P0 ;  /* 0x0000000000007b1d */ /* 0x000fec0004014000 */
[----:B------:R-:W0:Y:S02]  /*01d0*/  B2R.RESULT R0 ;  /* 0x000000000000731c */ /* 0x000e2400000e4000 */
[----:B0-----:R-:W-:-:S13]  /*01e0*/  ISETP.NE.AND P0, PT, R0, 0x4, PT ;  /* 0x000000040000780c */ /* 0x001fda0003f05270 */
[----:B------:R-:W-:Y:S05]  /*01f0*/  @!P0 BRA `(.L_x_1) ;  /* 0x0000000000408947 */ /* 0x000fea0003800000 */
        /* <DEDUP_REMOVED lines=16> */
.L_x_1:
[----:B------:R-:W-:Y:S05]  /*0300*/  WARPSYNC.ALL ;  /* 0x0000000000007948 */ /* 0x000fea0003800000 */
[----:B------:R-:W-:Y:S06]  /*0310*/  BAR.RED.AND.DEFER_BLOCKING 0x0, PT ;  /* 0x0000000000007b1d */ /* 0x000fec0003814400 */
[----:B------:R-:W0:Y:S02]  /*0320*/  B2R.RESULT RZ, P0 ;  /* 0x0000000000ff731c */ /* 0x000e240000004000 */
[----:B0-----:R-:W-:Y:S05]  /*0330*/  @P0 BRA `(.L_x_2) ;  /* 0x0000000000400947 */ /* 0x001fea0003800000 */
        /* <DEDUP_REMOVED lines=16> */
.L_x_2:
[----:B------:R-:W-:Y:S01]  /*0440*/  ISETP.NE.AND P0, PT, R16, RZ, PT ;  /* 0x000000ff1000720c */ /* 0x000fe20003f05270 */
[----:B------:R-:W-:Y:S05]  /*0450*/  WARPSYNC.ALL ;  /* 0x0000000000007948 */ /* 0x000fea0003800000 */
[----:B------:R-:W-:-:S07]  /*0460*/  P2R R0, PR, RZ, 0x1 ;  /* 0x00000001ff007803 */ /* 0x000fce0000000000 */
[----:B------:R-:W-:Y:S06]  /*0470*/  BAR.RED.AND.DEFER_BLOCKING 0x0, P0 ;  /* 0x0000000000007b1d */ /* 0x000fec0000014400 */
[----:B------:R-:W0:Y:S02]  /*0480*/  B2R.RESULT RZ, P0 ;  /* 0x0000000000ff731c */ /* 0x000e240000004000 */
        /* <DEDUP_REMOVED lines=17> */
.L_x_3:
[----:B------:R-:W-:Y:S05]  /*05a0*/  WARPSYNC.ALL ;  /* 0x0000000000007948 */ /* 0x000fea0003800000 */
[----:B------:R-:W-:Y:S06]  /*05b0*/  BAR.RED.AND.DEFER_BLOCKING 0x0, !PT ;  /* 0x0000000000007b1d */ /* 0x000fec0007814400 */
        /* <DEDUP_REMOVED lines=18> */
.L_x_4:
[----:B------:R-:W-:Y:S05]  /*06e0*/  WARPSYNC.ALL ;  /* 0x0000000000007948 */ /* 0x000fea0003800000 */
[----:B------:R-:W-:Y:S06]  /*06f0*/  BAR.RED.OR.DEFER_BLOCKING 0x0, PT ;  /* 0x0000000000007b1d */ /* 0x000fec0003814800 */
        /* <DEDUP_REMOVED lines=18> */
.L_x_5:
[----:B------:R-:W-:Y:S01]  /*0820*/  ISETP.NE.AND P6, PT, R16, RZ, PT ;  /* 0x000000ff1000720c */ /* 0x000fe20003fc5270 */
[----:B------:R-:W-:-:S12]  /*0830*/  WARPSYNC.ALL ;  /* 0x0000000000007948 */ /* 0x000fd80003800000 */
[----:B------:R-:W-:Y:S06]  /*0840*/  BAR.RED.OR.DEFER_BLOCKING 0x0, P6 ;  /* 0x0000000000007b1d */ /* 0x000fec0003014800 */
        /* <DEDUP_REMOVED lines=18> */
.L_x_6:
[----:B------:R-:W-:Y:S05]  /*0970*/  WARPSYNC.ALL ;  /* 0x0000000000007948 */ /* 0x000fea0003800000 */
[----:B------:R-:W-:Y:S06]  /*0980*/  BAR.RED.OR.DEFER_BLOCKING 0x0, !PT ;  /* 0x0000000000007b1d */ /* 0x000fec0007814800 */
[----:B------:R-:W0:Y:S02]  /*0990*/  B2R.RESULT RZ, P0 ;  /* 0x0000000000ff731c */ /* 0x000e240000004000 */
[----:B0-----:R-:W-:Y:S05]  /*09a0*/  @!P0 EXIT ;  /* 0x000000000000894d */ /* 0x001fea0003800000 */
[----:B------:R-:W-:Y:S01]  /*09b0*/  MOV R0, 0x0 ;  /* 0x0000000000007802 */ /* 0x000fe20000000f00 */
[----:B------:R-:W0:Y:S01]  /*09c0*/  LDCU.64 UR4, c[0x4][0x30] ;  /* 0x01000600ff0477ac */ /* 0x000e220008000a00 */
[----:B------:R-:W-:Y:S02]  /*09d0*/  HFMA2 R8, -RZ, RZ, 0, 2.50339508056640625e-06 ;  /* 0x0000002aff087431 */ /* 0x000fe400000001ff */
[----:B------:R-:W-:Y:S01]  /*09e0*/  IMAD.MOV.U32 R12, RZ, RZ, 0x1 ;  /* 0x00000001ff0c7424 */ /* 0x000fe200078e00ff */
[----:B------:R1:W2:Y:S01]  /*09f0*/  LDC.64 R2, c[0x4][R0] ;  /* 0x0100000000027b82 */ /* 0x0002a20000000a00 */
[----:B------:R-:W3:Y:S01]  /*0a00*/  LDCU.64 UR6, c[0x4][0x18] ;  /* 0x01000300ff0677ac */ /* 0x000ee20008000a00 */
[----:B------:R-:W-:Y:S01]  /*0a10*/  MOV R13, RZ ;  /* 0x000000ff000d7202 */ /* 0x000fe20000000f00 */
[----:B------:R-:W4:Y:S01]  /*0a20*/  LDCU.64 UR8, c[0x4][0x8] ;  /* 0x01000100ff0877ac */ /* 0x000f220008000a00 */
[----:B0-----:R-:W-:Y:S02]  /*0a30*/  IMAD.U32 R4, RZ, RZ, UR4 ;  /* 0x00000004ff047e24 */ /* 0x001fe4000f8e00ff */
[----:B------:R-:W-:Y:S01]  /*0a40*/  IMAD.U32 R5, RZ, RZ, UR5 ;  /* 0x00000005ff057e24 */ /* 0x000fe2000f8e00ff */
[----:B---3--:R-:W-:Y:S01]  /*0a50*/  MOV R6, UR6 ;  /* 0x0000000600067c02 */ /* 0x008fe20008000f00 */
[----:B------:R-:W-:Y:S01]  /*0a60*/  IMAD.U32 R7, RZ, RZ, UR7 ;  /* 0x00000007ff077e24 */ /* 0x000fe2000f8e00ff */
[----:B----4-:R-:W-:Y:S01]  /*0a70*/  MOV R10, UR8 ;  /* 0x00000008000a7c02 */ /* 0x010fe20008000f00 */
[----:B-1----:R-:W-:-:S07]  /*0a80*/  IMAD.U32 R11, RZ, RZ, UR9 ;  /* 0x00000009ff0b7e24 */ /* 0x002fce000f8e00ff */
[----:B------:R-:W-:-:S07]  /*0a90*/  LEPC R20, `(.L_x_7) ;  /* 0x000000001014794e */ /* 0x000fce0000000000 */
[----:B--2---:R-:W-:Y:S05]  /*0aa0*/  CALL.ABS.NOINC R2 ;  /* 0x0000000002007343 */ /* 0x004fea0003c00000 */
.L_x_7:
[----:B------:R-:W-:Y:S05]  /*0ab0*/  EXIT ;  /* 0x000000000000794d */ /* 0x000fea0003800000 */
.L_x_8:
[----:B------:R-:W-:-:S00]  /*0ac0*/  BRA `(.L_x_8) ;  /* 0xfffffffc00fc7947 */ /* 0x000fc0000383ffff */
[----:B------:R-:W-:-:S00]  /*0ad0*/  NOP ;  /* 0x0000000000007918 */ /* 0x000fc00000000000 */
        /* <DEDUP_REMOVED lines=10> */
.L_x_9:


//--------------------- .nv.global.init           --------------------------
	.section	.nv.global.init,"aw",@progbits
.nv.global.init:
	.type		$str$3,@object
	.size		$str$3,($str$4 - $str$3)
$str$3:
        /*0000*/ 	.byte	0x78, 0x00
	.type		$str$4,@object
	.size		$str$4,(__unnamed_1 - $str$4)
$str$4:
        /*0002*/ 	.byte	0x21, 0x78, 0x00
	.type		__unnamed_1,@object
	.size		__unnamed_1,($str - __unnamed_1)
__unnamed_1:
        /*0005*/ 	.byte	0x76, 0x6f, 0x69, 0x64, 0x20, 0x73, 0x79, 0x6e, 0x63, 0x74, 0x65, 0x73, 0x74, 0x28, 0x29, 0x00
	.type		$str,@object
	.size		$str,($str$2 - $str)
$str:
        /*0015*/ 	.byte	0x78, 0x20, 0x3d, 0x3d, 0x20, 0x4e, 0x2f, 0x32, 0x20, 0x2b, 0x20, 0x21, 0x21, 0x28, 0x4e, 0x20
        /*0025*/ 	.byte	0x25, 0x20, 0x32, 0x29, 0x00
	.type		$str$2,@object
	.size		$str$2,($str$1 - $str$2)
$str$2:
        /*002a*/ 	.byte	0x78, 0x20, 0x3d, 0x3d, 0x20, 0x4e, 0x2f, 0x33, 0x20, 0x2b, 0x20, 0x21, 0x21, 0x28, 0x4e, 0x20
        /*003a*/ 	.byte	0x25, 0x20, 0x33, 0x29, 0x00
	.type		$str$1,@object
	.size		$str$1,(.L_2 - $str$1)
$str$1:
        /*003f*/ 	.byte	0x2f, 0x74, 0x6d, 0x70, 0x2f, 0x73, 0x61, 0x73, 0x73, 0x5f, 0x63, 0x75, 0x5f, 0x66, 0x36, 0x71
        /*004f*/ 	.byte	0x31, 0x30, 0x68, 0x62, 0x37, 0x2f, 0x6b, 0x2e, 0x63, 0x75, 0x00
.L_2:


//--------------------- .nv.shared.reserved.0     --------------------------
	.section	.nv.shared.reserved.0,"aw",@nobits
	.weak		__nv_reservedSMEM_offset_0_alias
	.size		__nv_reservedSMEM_offset_0_alias, 0, 64
	.other		__nv_reservedSMEM_offset_0_alias,@"STO_CUDA_RESERVED_SHARED STV_DEFAULT"
__nv_reservedSMEM_offset_0_alias:
	.zero		0
	.zero		64


//--------------------- .nv.constant0._Z8synctestv --------------------------
	.section	.nv.constant0._Z8synctestv,"a",@progbits
	.sectionflags	@""
	.align	4
.nv.constant0._Z8synctestv:
	.zero		896


//--------------------- SYMBOLS --------------------------

	.type		.nv.reservedSmem.offset0,@object
	.size		.nv.reservedSmem.offset0,0x4
	.type		__assertfail,@function
